//
// Generated by NVIDIA NVVM Compiler
//
// Compiler Build ID: CL-36424714
// Cuda compilation tools, release 13.0, V13.0.88
// Based on NVVM 20.0.0
//

.version 9.0
.target sm_100
.address_size 64

	// .globl	_Z8getmaxcuPjS_
.extern .shared .align 16 .b8 block_data[];

.visible .entry _Z8getmaxcuPjS_(
	.param .u64 .ptr .align 1 _Z8getmaxcuPjS__param_0,
	.param .u64 .ptr .align 1 _Z8getmaxcuPjS__param_1
)
{
	.reg .pred 	%p<6>;
	.reg .b32 	%r<20>;
	.reg .b64 	%rd<9>;

	ld.param.u64 	%rd2, [_Z8getmaxcuPjS__param_0];
	ld.param.u64 	%rd1, [_Z8getmaxcuPjS__param_1];
	cvta.to.global.u64 	%rd3, %rd2;
	mov.u32 	%r1, %tid.x;
	mov.u32 	%r2, %ctaid.x;
	mov.u32 	%r3, %ntid.x;
	mad.lo.s32 	%r8, %r2, %r3, %r1;
	mul.wide.u32 	%rd4, %r8, 4;
	add.s64 	%rd5, %rd3, %rd4;
	ld.global.u32 	%r9, [%rd5];
	shl.b32 	%r10, %r1, 2;
	mov.u32 	%r11, block_data;
	add.s32 	%r4, %r11, %r10;
	st.shared.u32 	[%r4], %r9;
	bar.sync 	0;
	setp.lt.u32 	%p1, %r3, 2;
	@%p1 bra 	$L__BB0_6;
	mov.b32 	%r19, 1;
$L__BB0_2:
	mov.u32 	%r5, %r19;
	shl.b32 	%r19, %r5, 1;
	add.s32 	%r13, %r19, -1;
	and.b32  	%r14, %r13, %r1;
	setp.ne.s32 	%p2, %r14, 0;
	@%p2 bra 	$L__BB0_5;
	ld.shared.u32 	%r15, [%r4];
	shl.b32 	%r16, %r5, 2;
	add.s32 	%r17, %r4, %r16;
	ld.shared.u32 	%r7, [%r17];
	setp.ge.u32 	%p3, %r15, %r7;
	@%p3 bra 	$L__BB0_5;
	st.shared.u32 	[%r4], %r7;
$L__BB0_5:
	bar.sync 	0;
	setp.lt.u32 	%p4, %r19, %r3;
	@%p4 bra 	$L__BB0_2;
$L__BB0_6:
	setp.ne.s32 	%p5, %r1, 0;
	@%p5 bra 	$L__BB0_8;
	ld.shared.u32 	%r18, [block_data];
	cvta.to.global.u64 	%rd6, %rd1;
	mul.wide.u32 	%rd7, %r2, 4;
	add.s64 	%rd8, %rd6, %rd7;
	st.global.u32 	[%rd8], %r18;
$L__BB0_8:
	bar.sync 	0;
	ret;

}


// ===== COMPILED SASS (sm_100) =====

	.target	sm_100

	.elftype	@"ET_EXEC"


//--------------------- .note.nv.tkinfo           --------------------------
	.section	.note.nv.tkinfo,"",@"SHT_NOTE"
	.sectionflags	@"SHF_NOTE_NV_TKINFO"
	.tkinfo
        /*0018*/ 	.word	0x00000002
        /*0030*/ 	.string	""
        /*0030*/ 	.string	"ptxas"
        /*0030*/ 	.string	"Cuda compilation tools, release 13.0, V13.0.88"
        /*0030*/ 	.string	"Build cuda_13.0.r13.0/compiler.36424714_0"
        /*0030*/ 	.string	"-arch sm_100 -m 64 "



//--------------------- .note.nv.cuinfo           --------------------------
	.section	.note.nv.cuinfo,"",@"SHT_NOTE"
	.sectionflags	@"SHF_NOTE_NV_CUINFO"
        /*0018*/ 	.short	0x0002
        /*001a*/ 	.short	0x0064
        /*001c*/ 	.short	0x0082
	.zero		2


//--------------------- .nv.info                  --------------------------
	.section	.nv.info,"",@"SHT_CUDA_INFO"
	.align	4


	//----- nvinfo : EIATTR_REGCOUNT
	.align		4
        /*0000*/ 	.byte	0x04, 0x2f
        /*0002*/ 	.short	(.L_1 - .L_0)
	.align		4
.L_0:
        /*0004*/ 	.word	index@(_Z8getmaxcuPjS_)
        /*0008*/ 	.word	0x0000000a


	//----- nvinfo : EIATTR_FRAME_SIZE
	.align		4
.L_1:
        /*000c*/ 	.byte	0x04, 0x11
        /*000e*/ 	.short	(.L_3 - .L_2)
	.align		4
.L_2:
        /*0010*/ 	.word	index@(_Z8getmaxcuPjS_)
        /*0014*/ 	.word	0x00000000


	//----- nvinfo : EIATTR_MIN_STACK_SIZE
	.align		4
.L_3:
        /*0018*/ 	.byte	0x04, 0x12
        /*001a*/ 	.short	(.L_5 - .L_4)
	.align		4
.L_4:
        /*001c*/ 	.word	index@(_Z8getmaxcuPjS_)
        /*0020*/ 	.word	0x00000000
.L_5:


//--------------------- .nv.compat                --------------------------
	.section	.nv.compat,"",@"SHT_CUDA_COMPAT_INFO"
	.align	4
        /*0000*/ 	.byte	0x02, 0x09, 0x00, 0x00, 0x02, 0x02, 0x01, 0x00, 0x02, 0x05, 0x05, 0x00, 0x03, 0x07, 0x01, 0x01
        /*0010*/ 	.byte	0x02, 0x03, 0x00, 0x00, 0x02, 0x06, 0x01, 0x00, 0x04, 0x0b, 0x08, 0x00, 0x09, 0x00, 0x00, 0x00
        /*0020*/ 	.byte	0x00, 0x00, 0x00, 0x00


//--------------------- .nv.info._Z8getmaxcuPjS_  --------------------------
	.section	.nv.info._Z8getmaxcuPjS_,"",@"SHT_CUDA_INFO"
	.sectionflags	@""
	.align	4


	//----- nvinfo : EIATTR_CUDA_API_VERSION
	.align		4
        /*0000*/ 	.byte	0x04, 0x37
        /*0002*/ 	.short	(.L_7 - .L_6)
.L_6:
        /*0004*/ 	.word	0x00000082


	//----- nvinfo : EIATTR_KPARAM_INFO
	.align		4
.L_7:
        /*0008*/ 	.byte	0x04, 0x17
        /*000a*/ 	.short	(.L_9 - .L_8)
.L_8:
        /*000c*/ 	.word	0x00000000
        /*0010*/ 	.short	0x0001
        /*0012*/ 	.short	0x0008
        /*0014*/ 	.byte	0x00, 0xf5, 0x21, 0x00


	//----- nvinfo : EIATTR_KPARAM_INFO
	.align		4
.L_9:
        /*0018*/ 	.byte	0x04, 0x17
        /*001a*/ 	.short	(.L_11 - .L_10)
.L_10:
        /*001c*/ 	.word	0x00000000
        /*0020*/ 	.short	0x0000
        /*0022*/ 	.short	0x0000
        /*0024*/ 	.byte	0x00, 0xf5, 0x21, 0x00


	//----- nvinfo : EIATTR_SPARSE_MMA_MASK
	.align		4
.L_11:
        /*0028*/ 	.byte	0x03, 0x50
        /*002a*/ 	.short	0x0000


	//----- nvinfo : EIATTR_MAXREG_COUNT
	.align		4
        /*002c*/ 	.byte	0x03, 0x1b
        /*002e*/ 	.short	0x00ff


	//----- nvinfo : EIATTR_NUM_BARRIERS
	.align		4
        /*0030*/ 	.byte	0x02, 0x4c
        /*0032*/ 	.byte	0x01
	.zero		1


	//----- nvinfo : EIATTR_MERCURY_ISA_VERSION
	.align		4
        /*0034*/ 	.byte	0x03, 0x5f
        /*0036*/ 	.short	0x0101


	//----- nvinfo : EIATTR_VRC_CTA_INIT_COUNT
	.align		4
        /*0038*/ 	.byte	0x02, 0x4a
	.zero		1
	.zero		1


	//----- nvinfo : EIATTR_EXIT_INSTR_OFFSETS
	.align		4
        /*003c*/ 	.byte	0x04, 0x1c
        /*003e*/ 	.short	(.L_13 - .L_12)


	//   ....[0]....
.L_12:
        /*0040*/ 	.word	0x000002a0


	//----- nvinfo : EIATTR_CRS_STACK_SIZE
	.align		4
.L_13:
        /*0044*/ 	.byte	0x04, 0x1e
        /*0046*/ 	.short	(.L_15 - .L_14)
.L_14:
        /*0048*/ 	.word	0x00000000


	//----- nvinfo : EIATTR_CBANK_PARAM_SIZE
	.align		4
.L_15:
        /*004c*/ 	.byte	0x03, 0x19
        /*004e*/ 	.short	0x0010


	//----- nvinfo : EIATTR_PARAM_CBANK
	.align		4
        /*0050*/ 	.byte	0x04, 0x0a
        /*0052*/ 	.short	(.L_17 - .L_16)
	.align		4
.L_16:
        /*0054*/ 	.word	index@(.nv.constant0._Z8getmaxcuPjS_)
        /*0058*/ 	.short	0x0380
        /*005a*/ 	.short	0x0010


	//----- nvinfo : EIATTR_SW_WAR
	.align		4
.L_17:
        /*005c*/ 	.byte	0x04, 0x36
        /*005e*/ 	.short	(.L_19 - .L_18)
.L_18:
        /*0060*/ 	.word	0x00000008
.L_19:


//--------------------- .nv.callgraph             --------------------------
	.section	.nv.callgraph,"",@"SHT_CUDA_CALLGRAPH"
	.align	4
	.sectionentsize	8
	.align		4
        /*0000*/ 	.word	0x00000000
	.align		4
        /*0004*/ 	.word	0xffffffff
	.align		4
        /*0008*/ 	.word	0x00000000
	.align		4
        /*000c*/ 	.word	0xfffffffe
	.align		4
        /*0010*/ 	.word	0x00000000
	.align		4
        /*0014*/ 	.word	0xfffffffd
	.align		4
        /*0018*/ 	.word	0x00000000
	.align		4
        /*001c*/ 	.word	0xfffffffc


//--------------------- .text._Z8getmaxcuPjS_     --------------------------
	.section	.text._Z8getmaxcuPjS_,"ax",@progbits
	.align	128
        .global         _Z8getmaxcuPjS_
        .type           _Z8getmaxcuPjS_,@function
        .size           _Z8getmaxcuPjS_,(.L_x_5 - _Z8getmaxcuPjS_)
        .other          _Z8getmaxcuPjS_,@"STO_CUDA_ENTRY STV_DEFAULT"
_Z8getmaxcuPjS_:
.text._Z8getmaxcuPjS_:
[----:B------:R-:W-:Y:S01]  /*0000*/  LDC R1, c[0x0][0x37c] ;  /* 0x0000df00ff017b82 */ /* 0x000fe20000000800 */
[----:B------:R-:W0:Y:S07]  /*0010*/  S2R R4, SR_TID.X ;  /* 0x0000000000047919 */ /* 0x000e2e0000002100 */
[----:B------:R-:W1:Y:S01]  /*0020*/  LDC.64 R2, c[0x0][0x380] ;  /* 0x0000e000ff027b82 */ /* 0x000e620000000a00 */
[----:B------:R-:W0:Y:S01]  /*0030*/  LDCU UR8, c[0x0][0x360] ;  /* 0x00006c00ff0877ac */ /* 0x000e220008000800 */
[----:B------:R-:W0:Y:S01]  /*0040*/  S2R R7, SR_CTAID.X ;  /* 0x0000000000077919 */ /* 0x000e220000002500 */
[----:B------:R-:W2:Y:S01]  /*0050*/  LDCU.64 UR6, c[0x0][0x358] ;  /* 0x00006b00ff0677ac */ /* 0x000ea20008000a00 */
[----:B0-----:R-:W-:-:S04]  /*0060*/  IMAD R5, R7, UR8, R4 ;  /* 0x0000000807057c24 */ /* 0x001fc8000f8e0204 */
[----:B-1----:R-:W-:-:S06]  /*0070*/  IMAD.WIDE.U32 R2, R5, 0x4, R2 ;  /* 0x0000000405027825 */ /* 0x002fcc00078e0002 */
[----:B--2---:R-:W2:Y:S01]  /*0080*/  LDG.E R2, desc[UR6][R2.64] ;  /* 0x0000000602027981 */ /* 0x004ea2000c1e1900 */
[----:B------:R-:W0:Y:S01]  /*0090*/  S2UR UR5, SR_CgaCtaId ;  /* 0x00000000000579c3 */ /* 0x000e220000008800 */
[----:B------:R-:W-:Y:S01]  /*00a0*/  UMOV UR4, 0x400 ;  /* 0x0000040000047882 */ /* 0x000fe20000000000 */
[----:B------:R-:W-:Y:S02]  /*00b0*/  UISETP.GE.U32.AND UP0, UPT, UR8, 0x2, UPT ;  /* 0x000000020800788c */ /* 0x000fe4000bf06070 */
[----:B0-----:R-:W-:-:S06]  /*00c0*/  ULEA UR4, UR5, UR4, 0x18 ;  /* 0x0000000405047291 */ /* 0x001fcc000f8ec0ff */
[----:B------:R-:W-:-:S05]  /*00d0*/  LEA R5, R4, UR4, 0x2 ;  /* 0x0000000404057c11 */ /* 0x000fca000f8e10ff */
[----:B--2---:R0:W-:Y:S01]  /*00e0*/  STS [R5], R2 ;  /* 0x0000000205007388 */ /* 0x0041e20000000800 */
[----:B------:R-:W-:Y:S06]  /*00f0*/  BAR.SYNC.DEFER_BLOCKING 0x0 ;  /* 0x0000000000007b1d */ /* 0x000fec0000010000 */
[----:B------:R-:W-:Y:S05]  /*0100*/  BRA.U !UP0, `(.L_x_0) ;  /* 0x0000000108407547 */ /* 0x000fea000b800000 */
[----:B------:R-:W-:-:S05]  /*0110*/  UMOV UR4, 0x1 ;  /* 0x0000000100047882 */ /* 0x000fca0000000000 */
.L_x_3:
[----:B0-----:R-:W-:Y:S01]  /*0120*/  IMAD.U32 R2, RZ, RZ, UR4 ;  /* 0x00000004ff027e24 */ /* 0x001fe2000f8e00ff */
[----:B------:R-:W-:Y:S01]  /*0130*/  USHF.L.U32 UR4, UR4, 0x1, URZ ;  /* 0x0000000104047899 */ /* 0x000fe200080006ff */
[----:B------:R-:W-:Y:S03]  /*0140*/  BSSY.RECONVERGENT B0, `(.L_x_1) ;  /* 0x0000009000007945 */ /* 0x000fe60003800200 */
[----:B------:R-:W-:-:S06]  /*0150*/  UIADD3 UR5, UPT, UPT, UR4, -0x1, URZ ;  /* 0xffffffff04057890 */ /* 0x000fcc000fffe0ff */
[----:B------:R-:W-:-:S13]  /*0160*/  LOP3.LUT P0, RZ, R4, UR5, RZ, 0xc0, !PT ;  /* 0x0000000504ff7c12 */ /* 0x000fda000f80c0ff */
[----:B------:R-:W-:Y:S05]  /*0170*/  @P0 BRA `(.L_x_2) ;  /* 0x0000000000140947 */ /* 0x000fea0003800000 */
[----:B------:R-:W-:Y:S01]  /*0180*/  IMAD R2, R2, 0x4, R5 ;  /* 0x0000000402027824 */ /* 0x000fe200078e0205 */
[----:B------:R-:W-:Y:S05]  /*0190*/  LDS R0, [R5] ;  /* 0x0000000005007984 */ /* 0x000fea0000000800 */
[----:B------:R-:W0:Y:S02]  /*01a0*/  LDS R2, [R2] ;  /* 0x0000000002027984 */ /* 0x000e240000000800 */
[----:B0-----:R-:W-:-:S13]  /*01b0*/  ISETP.GE.U32.AND P0, PT, R0, R2, PT ;  /* 0x000000020000720c */ /* 0x001fda0003f06070 */
[----:B------:R0:W-:Y:S02]  /*01c0*/  @!P0 STS [R5], R2 ;  /* 0x0000000205008388 */ /* 0x0001e40000000800 */
.L_x_2:
[----:B------:R-:W-:Y:S05]  /*01d0*/  BSYNC.RECONVERGENT B0 ;  /* 0x0000000000007941 */ /* 0x000fea0003800200 */
.L_x_1:
[----:B------:R-:W-:Y:S01]  /*01e0*/  BAR.SYNC.DEFER_BLOCKING 0x0 ;  /* 0x0000000000007b1d */ /* 0x000fe20000010000 */
[----:B------:R-:W-:-:S09]  /*01f0*/  UISETP.GE.U32.AND UP0, UPT, UR4, UR8, UPT ;  /* 0x000000080400728c */ /* 0x000fd2000bf06070 */
[----:B------:R-:W-:Y:S05]  /*0200*/  BRA.U !UP0, `(.L_x_3) ;  /* 0xfffffffd08c47547 */ /* 0x000fea000b83ffff */
.L_x_0:
[----:B------:R-:W-:-:S13]  /*0210*/  ISETP.NE.AND P0, PT, R4, RZ, PT ;  /* 0x000000ff0400720c */ /* 0x000fda0003f05270 */
[----:B------:R-:W1:Y:S01]  /*0220*/  @!P0 S2R R3, SR_CgaCtaId ;  /* 0x0000000000038919 */ /* 0x000e620000008800 */
[----:B------:R-:W-:-:S04]  /*0230*/  @!P0 MOV R0, 0x400 ;  /* 0x0000040000008802 */ /* 0x000fc80000000f00 */
[----:B-1----:R-:W-:Y:S02]  /*0240*/  @!P0 LEA R0, R3, R0, 0x18 ;  /* 0x0000000003008211 */ /* 0x002fe400078ec0ff */
[----:B0-----:R-:W0:Y:S03]  /*0250*/  @!P0 LDC.64 R2, c[0x0][0x388] ;  /* 0x0000e200ff028b82 */ /* 0x001e260000000a00 */
[----:B------:R-:W1:Y:S01]  /*0260*/  @!P0 LDS R5, [R0] ;  /* 0x0000000000058984 */ /* 0x000e620000000800 */
[----:B0-----:R-:W-:-:S05]  /*0270*/  @!P0 IMAD.WIDE.U32 R2, R7, 0x4, R2 ;  /* 0x0000000407028825 */ /* 0x001fca00078e0002 */
[----:B-1----:R-:W-:Y:S01]  /*0280*/  @!P0 STG.E desc[UR6][R2.64], R5 ;  /* 0x0000000502008986 */ /* 0x002fe2000c101906 */
[----:B------:R-:W-:Y:S06]  /*0290*/  BAR.SYNC.DEFER_BLOCKING 0x0 ;  /* 0x0000000000007b1d */ /* 0x000fec0000010000 */
[----:B------:R-:W-:Y:S05]  /*02a0*/  EXIT ;  /* 0x000000000000794d */ /* 0x000fea0003800000 */
.L_x_4:
[----:B------:R-:W-:-:S00]  /*02b0*/  BRA `(.L_x_4) ;  /* 0xfffffffc00fc7947 */ /* 0x000fc0000383ffff */
[----:B------:R-:W-:-:S00]  /*02c0*/  NOP ;  /* 0x0000000000007918 */ /* 0x000fc00000000000 */
        /* <DEDUP_REMOVED lines=11> */
.L_x_5:


//--------------------- .nv.shared._Z8getmaxcuPjS_ --------------------------
	.section	.nv.shared._Z8getmaxcuPjS_,"aw",@nobits
	.sectionflags	@""
	.align	16
	.zero		1024


//--------------------- .nv.shared.reserved.0     --------------------------
	.section	.nv.shared.reserved.0,"aw",@nobits
	.weak		__nv_reservedSMEM_offset_0_alias
	.size		__nv_reservedSMEM_offset_0_alias, 0, 64
	.other		__nv_reservedSMEM_offset_0_alias,@"STO_CUDA_RESERVED_SHARED STV_DEFAULT"
__nv_reservedSMEM_offset_0_alias:
	.zero		0
	.zero		64


//--------------------- .nv.constant0._Z8getmaxcuPjS_ --------------------------
	.section	.nv.constant0._Z8getmaxcuPjS_,"a",@progbits
	.sectionflags	@""
	.align	4
.nv.constant0._Z8getmaxcuPjS_:
	.zero		912


//--------------------- SYMBOLS --------------------------

	.type		.nv.reservedSmem.offset0,@object
	.size		.nv.reservedSmem.offset0,0x4
	.type		.nv.reservedSmem.cap,@object
	.size		.nv.reservedSmem.cap,0x4
